//
// Generated by NVIDIA NVVM Compiler
//
// Compiler Build ID: CL-36424714
// Cuda compilation tools, release 13.0, V13.0.88
// Based on NVVM 20.0.0
//

.version 9.0
.target sm_100
.address_size 64

	// .globl	_Z18lookuptable_kernelP6float2S0_P4int2S0_S0_S0_S0_S0_S0_S0_S0_

.visible .entry _Z18lookuptable_kernelP6float2S0_P4int2S0_S0_S0_S0_S0_S0_S0_S0_(
	.param .u64 .ptr .align 1 _Z18lookuptable_kernelP6float2S0_P4int2S0_S0_S0_S0_S0_S0_S0_S0__param_0,
	.param .u64 .ptr .align 1 _Z18lookuptable_kernelP6float2S0_P4int2S0_S0_S0_S0_S0_S0_S0_S0__param_1,
	.param .u64 .ptr .align 1 _Z18lookuptable_kernelP6float2S0_P4int2S0_S0_S0_S0_S0_S0_S0_S0__param_2,
	.param .u64 .ptr .align 1 _Z18lookuptable_kernelP6float2S0_P4int2S0_S0_S0_S0_S0_S0_S0_S0__param_3,
	.param .u64 .ptr .align 1 _Z18lookuptable_kernelP6float2S0_P4int2S0_S0_S0_S0_S0_S0_S0_S0__param_4,
	.param .u64 .ptr .align 1 _Z18lookuptable_kernelP6float2S0_P4int2S0_S0_S0_S0_S0_S0_S0_S0__param_5,
	.param .u64 .ptr .align 1 _Z18lookuptable_kernelP6float2S0_P4int2S0_S0_S0_S0_S0_S0_S0_S0__param_6,
	.param .u64 .ptr .align 1 _Z18lookuptable_kernelP6float2S0_P4int2S0_S0_S0_S0_S0_S0_S0_S0__param_7,
	.param .u64 .ptr .align 1 _Z18lookuptable_kernelP6float2S0_P4int2S0_S0_S0_S0_S0_S0_S0_S0__param_8,
	.param .u64 .ptr .align 1 _Z18lookuptable_kernelP6float2S0_P4int2S0_S0_S0_S0_S0_S0_S0_S0__param_9,
	.param .u64 .ptr .align 1 _Z18lookuptable_kernelP6float2S0_P4int2S0_S0_S0_S0_S0_S0_S0_S0__param_10
)
{
	.reg .pred 	%p<10>;
	.reg .b32 	%r<20>;
	.reg .b32 	%f<109>;
	.reg .b64 	%rd<49>;
	.reg .b64 	%fd<53>;

	ld.param.u64 	%rd12, [_Z18lookuptable_kernelP6float2S0_P4int2S0_S0_S0_S0_S0_S0_S0_S0__param_0];
	ld.param.u64 	%rd13, [_Z18lookuptable_kernelP6float2S0_P4int2S0_S0_S0_S0_S0_S0_S0_S0__param_1];
	ld.param.u64 	%rd14, [_Z18lookuptable_kernelP6float2S0_P4int2S0_S0_S0_S0_S0_S0_S0_S0__param_8];
	ld.param.u64 	%rd11, [_Z18lookuptable_kernelP6float2S0_P4int2S0_S0_S0_S0_S0_S0_S0_S0__param_9];
	cvta.to.global.u64 	%rd1, %rd14;
	cvta.to.global.u64 	%rd2, %rd13;
	cvta.to.global.u64 	%rd3, %rd12;
	mov.u32 	%r13, %ctaid.x;
	mov.u32 	%r14, %ntid.x;
	mov.u32 	%r15, %tid.x;
	mad.lo.s32 	%r1, %r13, %r14, %r15;
	shr.u32 	%r2, %r1, 2;
	and.b32  	%r3, %r1, 3;
	setp.gt.u32 	%p1, %r1, 66559;
	@%p1 bra 	$L__BB0_15;
	shl.b32 	%r4, %r3, 8;
	or.b32  	%r19, %r4, 1;
	min.u32 	%r6, %r4, 746;
	add.s32 	%r7, %r6, 256;
	setp.gt.u32 	%p2, %r1, 3;
	@%p2 bra 	$L__BB0_3;
	cvt.rn.f32.u32 	%f49, %r19;
	cvta.to.global.u64 	%rd15, %rd11;
	mul.wide.u32 	%rd16, %r1, 8;
	add.s64 	%rd17, %rd15, %rd16;
	cvt.rn.f32.u32 	%f50, %r7;
	st.global.v2.f32 	[%rd17], {%f49, %f50};
$L__BB0_3:
	setp.ge.u32 	%p3, %r4, %r7;
	mov.f32 	%f101, 0f00000000;
	mov.f32 	%f102, %f101;
	mov.f32 	%f103, %f101;
	mov.f32 	%f104, %f101;
	mov.f32 	%f105, %f101;
	mov.f32 	%f106, %f101;
	mov.f32 	%f107, %f101;
	mov.f32 	%f108, %f101;
	@%p3 bra 	$L__BB0_12;
	add.s32 	%r8, %r6, 255;
	mov.f32 	%f108, 0f00000000;
	mov.f32 	%f107, %f108;
	mov.f32 	%f106, %f108;
	mov.f32 	%f105, %f108;
	mov.f32 	%f104, %f108;
	mov.f32 	%f103, %f108;
	mov.f32 	%f102, %f108;
	mov.f32 	%f101, %f108;
$L__BB0_5:
	ld.param.u64 	%rd44, [_Z18lookuptable_kernelP6float2S0_P4int2S0_S0_S0_S0_S0_S0_S0_S0__param_2];
	mad.lo.s32 	%r16, %r2, 1003, %r19;
	cvta.to.global.u64 	%rd18, %rd44;
	mul.wide.u32 	%rd19, %r16, 8;
	add.s64 	%rd4, %rd18, %rd19;
	ld.global.u32 	%r10, [%rd4];
	setp.eq.s32 	%p4, %r10, -1;
	@%p4 bra 	$L__BB0_12;
	setp.gt.u32 	%p5, %r1, 3;
	ld.global.u32 	%r17, [%rd4+4];
	mul.wide.s32 	%rd20, %r17, 8;
	add.s64 	%rd21, %rd3, %rd20;
	ld.global.v2.f32 	{%f9, %f10}, [%rd21];
	mul.wide.s32 	%rd22, %r10, 8;
	add.s64 	%rd23, %rd3, %rd22;
	ld.global.v2.f32 	{%f11, %f53}, [%rd23];
	add.s64 	%rd24, %rd2, %rd20;
	ld.global.v2.f32 	{%f13, %f12}, [%rd24];
	add.s64 	%rd25, %rd2, %rd22;
	ld.global.v2.f32 	{%f15, %f14}, [%rd25];
	mul.f32 	%f54, %f9, %f11;
	cvt.f64.f32 	%fd7, %f54;
	cvt.f64.f32 	%fd1, %f10;
	cvt.f64.f32 	%fd2, %f53;
	fma.rn.f64 	%fd8, %fd1, %fd2, %fd7;
	cvt.rn.f32.f64 	%f16, %fd8;
	cvt.f64.f32 	%fd3, %f9;
	mul.f32 	%f55, %f11, %f10;
	cvt.f64.f32 	%fd9, %f55;
	mul.f64 	%fd10, %fd3, %fd2;
	sub.f64 	%fd11, %fd9, %fd10;
	cvt.rn.f32.f64 	%f56, %fd11;
	add.f32 	%f107, %f107, %f16;
	sub.f32 	%f108, %f108, %f56;
	mul.wide.u32 	%rd26, %r19, 8;
	add.s64 	%rd5, %rd1, %rd26;
	@%p5 bra 	$L__BB0_8;
	st.global.f32 	[%rd5], %f16;
$L__BB0_8:
	mul.f32 	%f57, %f13, %f15;
	cvt.f64.f32 	%fd12, %f57;
	cvt.f64.f32 	%fd13, %f12;
	cvt.f64.f32 	%fd14, %f14;
	fma.rn.f64 	%fd15, %fd13, %fd14, %fd12;
	cvt.rn.f32.f64 	%f58, %fd15;
	cvt.f64.f32 	%fd16, %f13;
	mul.f32 	%f59, %f15, %f12;
	cvt.f64.f32 	%fd17, %f59;
	mul.f64 	%fd18, %fd16, %fd14;
	sub.f64 	%fd19, %fd17, %fd18;
	cvt.rn.f32.f64 	%f60, %fd19;
	add.f32 	%f102, %f102, %f58;
	sub.f32 	%f101, %f101, %f60;
	mul.f32 	%f61, %f9, %f15;
	cvt.f64.f32 	%fd20, %f61;
	fma.rn.f64 	%fd21, %fd1, %fd14, %fd20;
	cvt.rn.f32.f64 	%f62, %fd21;
	mul.f32 	%f63, %f10, %f15;
	cvt.f64.f32 	%fd22, %f63;
	mul.f64 	%fd23, %fd3, %fd14;
	sub.f64 	%fd24, %fd22, %fd23;
	cvt.rn.f32.f64 	%f64, %fd24;
	add.f32 	%f104, %f104, %f62;
	sub.f32 	%f103, %f103, %f64;
	mul.f32 	%f65, %f11, %f13;
	cvt.f64.f32 	%fd25, %f65;
	fma.rn.f64 	%fd26, %fd2, %fd13, %fd25;
	cvt.rn.f32.f64 	%f66, %fd26;
	mul.f32 	%f67, %f11, %f12;
	cvt.f64.f32 	%fd27, %f67;
	mul.f64 	%fd28, %fd2, %fd16;
	sub.f64 	%fd29, %fd27, %fd28;
	cvt.rn.f32.f64 	%f68, %fd29;
	add.f32 	%f106, %f106, %f66;
	sub.f32 	%f105, %f105, %f68;
	ld.global.u32 	%r11, [%rd4+8];
	setp.eq.s32 	%p6, %r11, -1;
	@%p6 bra 	$L__BB0_12;
	ld.global.u32 	%r18, [%rd4+12];
	mul.wide.s32 	%rd27, %r18, 8;
	add.s64 	%rd28, %rd3, %rd27;
	ld.global.v2.f32 	{%f25, %f26}, [%rd28];
	mul.wide.s32 	%rd29, %r11, 8;
	add.s64 	%rd30, %rd3, %rd29;
	ld.global.v2.f32 	{%f27, %f69}, [%rd30];
	add.s64 	%rd31, %rd2, %rd27;
	ld.global.v2.f32 	{%f29, %f28}, [%rd31];
	add.s64 	%rd32, %rd2, %rd29;
	ld.global.v2.f32 	{%f31, %f30}, [%rd32];
	mul.f32 	%f70, %f25, %f27;
	cvt.f64.f32 	%fd30, %f70;
	cvt.f64.f32 	%fd4, %f26;
	cvt.f64.f32 	%fd5, %f69;
	fma.rn.f64 	%fd31, %fd4, %fd5, %fd30;
	cvt.rn.f32.f64 	%f32, %fd31;
	cvt.f64.f32 	%fd6, %f25;
	mul.f32 	%f71, %f27, %f26;
	cvt.f64.f32 	%fd32, %f71;
	mul.f64 	%fd33, %fd6, %fd5;
	sub.f64 	%fd34, %fd32, %fd33;
	cvt.rn.f32.f64 	%f72, %fd34;
	add.f32 	%f107, %f107, %f32;
	sub.f32 	%f108, %f108, %f72;
	@%p5 bra 	$L__BB0_11;
	st.global.f32 	[%rd5+8], %f32;
$L__BB0_11:
	mul.f32 	%f73, %f29, %f31;
	cvt.f64.f32 	%fd35, %f73;
	cvt.f64.f32 	%fd36, %f28;
	cvt.f64.f32 	%fd37, %f30;
	fma.rn.f64 	%fd38, %fd36, %fd37, %fd35;
	cvt.rn.f32.f64 	%f74, %fd38;
	cvt.f64.f32 	%fd39, %f29;
	mul.f32 	%f75, %f31, %f28;
	cvt.f64.f32 	%fd40, %f75;
	mul.f64 	%fd41, %fd39, %fd37;
	sub.f64 	%fd42, %fd40, %fd41;
	cvt.rn.f32.f64 	%f76, %fd42;
	add.f32 	%f102, %f102, %f74;
	sub.f32 	%f101, %f101, %f76;
	mul.f32 	%f77, %f25, %f31;
	cvt.f64.f32 	%fd43, %f77;
	fma.rn.f64 	%fd44, %fd4, %fd37, %fd43;
	cvt.rn.f32.f64 	%f78, %fd44;
	mul.f32 	%f79, %f26, %f31;
	cvt.f64.f32 	%fd45, %f79;
	mul.f64 	%fd46, %fd6, %fd37;
	sub.f64 	%fd47, %fd45, %fd46;
	cvt.rn.f32.f64 	%f80, %fd47;
	add.f32 	%f104, %f104, %f78;
	sub.f32 	%f103, %f103, %f80;
	mul.f32 	%f81, %f27, %f29;
	cvt.f64.f32 	%fd48, %f81;
	fma.rn.f64 	%fd49, %fd5, %fd36, %fd48;
	cvt.rn.f32.f64 	%f82, %fd49;
	mul.f32 	%f83, %f27, %f28;
	cvt.f64.f32 	%fd50, %f83;
	mul.f64 	%fd51, %fd5, %fd39;
	sub.f64 	%fd52, %fd50, %fd51;
	cvt.rn.f32.f64 	%f84, %fd52;
	add.f32 	%f106, %f106, %f82;
	sub.f32 	%f105, %f105, %f84;
	add.s32 	%r12, %r19, 2;
	setp.ne.s32 	%p8, %r19, %r8;
	mov.u32 	%r19, %r12;
	@%p8 bra 	$L__BB0_5;
$L__BB0_12:
	setp.gt.u32 	%p9, %r1, 3;
	@%p9 bra 	$L__BB0_14;
	mul.wide.u32 	%rd33, %r3, 8;
	add.s64 	%rd34, %rd1, %rd33;
	st.global.f32 	[%rd34+4], %f107;
$L__BB0_14:
	ld.param.u64 	%rd48, [_Z18lookuptable_kernelP6float2S0_P4int2S0_S0_S0_S0_S0_S0_S0_S0__param_6];
	ld.param.u64 	%rd47, [_Z18lookuptable_kernelP6float2S0_P4int2S0_S0_S0_S0_S0_S0_S0_S0__param_5];
	ld.param.u64 	%rd46, [_Z18lookuptable_kernelP6float2S0_P4int2S0_S0_S0_S0_S0_S0_S0_S0__param_4];
	ld.param.u64 	%rd45, [_Z18lookuptable_kernelP6float2S0_P4int2S0_S0_S0_S0_S0_S0_S0_S0__param_3];
	cvta.to.global.u64 	%rd35, %rd45;
	mul.wide.u32 	%rd36, %r2, 8;
	add.s64 	%rd37, %rd35, %rd36;
	atom.global.add.f32 	%f85, [%rd37], %f107;
	atom.global.add.f32 	%f86, [%rd37+4], %f108;
	cvta.to.global.u64 	%rd38, %rd46;
	add.s64 	%rd39, %rd38, %rd36;
	atom.global.add.f32 	%f87, [%rd39], %f102;
	atom.global.add.f32 	%f88, [%rd39+4], %f101;
	cvta.to.global.u64 	%rd40, %rd47;
	add.s64 	%rd41, %rd40, %rd36;
	atom.global.add.f32 	%f89, [%rd41], %f104;
	atom.global.add.f32 	%f90, [%rd41+4], %f103;
	cvta.to.global.u64 	%rd42, %rd48;
	add.s64 	%rd43, %rd42, %rd36;
	atom.global.add.f32 	%f91, [%rd43], %f106;
	atom.global.add.f32 	%f92, [%rd43+4], %f105;
$L__BB0_15:
	ret;

}


// ===== COMPILED SASS (sm_100) =====

	.target	sm_100

	.elftype	@"ET_EXEC"


//--------------------- .note.nv.tkinfo           --------------------------
	.section	.note.nv.tkinfo,"",@"SHT_NOTE"
	.sectionflags	@"SHF_NOTE_NV_TKINFO"
	.tkinfo
        /*0018*/ 	.word	0x00000002
        /*0030*/ 	.string	""
        /*0030*/ 	.string	"ptxas"
        /*0030*/ 	.string	"Cuda compilation tools, release 13.0, V13.0.88"
        /*0030*/ 	.string	"Build cuda_13.0.r13.0/compiler.36424714_0"
        /*0030*/ 	.string	"-arch sm_100 -m 64 "



//--------------------- .note.nv.cuinfo           --------------------------
	.section	.note.nv.cuinfo,"",@"SHT_NOTE"
	.sectionflags	@"SHF_NOTE_NV_CUINFO"
        /*0018*/ 	.short	0x0002
        /*001a*/ 	.short	0x0064
        /*001c*/ 	.short	0x0082
	.zero		2


//--------------------- .nv.info                  --------------------------
	.section	.nv.info,"",@"SHT_CUDA_INFO"
	.align	4


	//----- nvinfo : EIATTR_REGCOUNT
	.align		4
        /*0000*/ 	.byte	0x04, 0x2f
        /*0002*/ 	.short	(.L_1 - .L_0)
	.align		4
.L_0:
        /*0004*/ 	.word	index@(_Z18lookuptable_kernelP6float2S0_P4int2S0_S0_S0_S0_S0_S0_S0_S0_)
        /*0008*/ 	.word	0x0000002b


	//----- nvinfo : EIATTR_FRAME_SIZE
	.align		4
.L_1:
        /*000c*/ 	.byte	0x04, 0x11
        /*000e*/ 	.short	(.L_3 - .L_2)
	.align		4
.L_2:
        /*0010*/ 	.word	index@(_Z18lookuptable_kernelP6float2S0_P4int2S0_S0_S0_S0_S0_S0_S0_S0_)
        /*0014*/ 	.word	0x00000000


	//----- nvinfo : EIATTR_MIN_STACK_SIZE
	.align		4
.L_3:
        /*0018*/ 	.byte	0x04, 0x12
        /*001a*/ 	.short	(.L_5 - .L_4)
	.align		4
.L_4:
        /*001c*/ 	.word	index@(_Z18lookuptable_kernelP6float2S0_P4int2S0_S0_S0_S0_S0_S0_S0_S0_)
        /*0020*/ 	.word	0x00000000
.L_5:


//--------------------- .nv.compat                --------------------------
	.section	.nv.compat,"",@"SHT_CUDA_COMPAT_INFO"
	.align	4
        /*0000*/ 	.byte	0x02, 0x09, 0x00, 0x00, 0x02, 0x02, 0x01, 0x00, 0x02, 0x05, 0x05, 0x00, 0x03, 0x07, 0x01, 0x01
        /*0010*/ 	.byte	0x02, 0x03, 0x00, 0x00, 0x02, 0x06, 0x01, 0x00, 0x04, 0x0b, 0x08, 0x00, 0x01, 0x00, 0x00, 0x00
        /*0020*/ 	.byte	0x00, 0x00, 0x00, 0x00


//--------------------- .nv.info._Z18lookuptable_kernelP6float2S0_P4int2S0_S0_S0_S0_S0_S0_S0_S0_ --------------------------
	.section	.nv.info._Z18lookuptable_kernelP6float2S0_P4int2S0_S0_S0_S0_S0_S0_S0_S0_,"",@"SHT_CUDA_INFO"
	.sectionflags	@""
	.align	4


	//----- nvinfo : EIATTR_CUDA_API_VERSION
	.align		4
        /*0000*/ 	.byte	0x04, 0x37
        /*0002*/ 	.short	(.L_7 - .L_6)
.L_6:
        /*0004*/ 	.word	0x00000082


	//----- nvinfo : EIATTR_KPARAM_INFO
	.align		4
.L_7:
        /*0008*/ 	.byte	0x04, 0x17
        /*000a*/ 	.short	(.L_9 - .L_8)
.L_8:
        /*000c*/ 	.word	0x00000000
        /*0010*/ 	.short	0x000a
        /*0012*/ 	.short	0x0050
        /*0014*/ 	.byte	0x00, 0xf5, 0x21, 0x00


	//----- nvinfo : EIATTR_KPARAM_INFO
	.align		4
.L_9:
        /*0018*/ 	.byte	0x04, 0x17
        /*001a*/ 	.short	(.L_11 - .L_10)
.L_10:
        /*001c*/ 	.word	0x00000000
        /*0020*/ 	.short	0x0009
        /*0022*/ 	.short	0x0048
        /*0024*/ 	.byte	0x00, 0xf5, 0x21, 0x00


	//----- nvinfo : EIATTR_KPARAM_INFO
	.align		4
.L_11:
        /*0028*/ 	.byte	0x04, 0x17
        /*002a*/ 	.short	(.L_13 - .L_12)
.L_12:
        /*002c*/ 	.word	0x00000000
        /*0030*/ 	.short	0x0008
        /*0032*/ 	.short	0x0040
        /*0034*/ 	.byte	0x00, 0xf5, 0x21, 0x00


	//----- nvinfo : EIATTR_KPARAM_INFO
	.align		4
.L_13:
        /*0038*/ 	.byte	0x04, 0x17
        /*003a*/ 	.short	(.L_15 - .L_14)
.L_14:
        /*003c*/ 	.word	0x00000000
        /*0040*/ 	.short	0x0007
        /*0042*/ 	.short	0x0038
        /*0044*/ 	.byte	0x00, 0xf5, 0x21, 0x00


	//----- nvinfo : EIATTR_KPARAM_INFO
	.align		4
.L_15:
        /*0048*/ 	.byte	0x04, 0x17
        /*004a*/ 	.short	(.L_17 - .L_16)
.L_16:
        /*004c*/ 	.word	0x00000000
        /*0050*/ 	.short	0x0006
        /*0052*/ 	.short	0x0030
        /*0054*/ 	.byte	0x00, 0xf5, 0x21, 0x00


	//----- nvinfo : EIATTR_KPARAM_INFO
	.align		4
.L_17:
        /*0058*/ 	.byte	0x04, 0x17
        /*005a*/ 	.short	(.L_19 - .L_18)
.L_18:
        /*005c*/ 	.word	0x00000000
        /*0060*/ 	.short	0x0005
        /*0062*/ 	.short	0x0028
        /*0064*/ 	.byte	0x00, 0xf5, 0x21, 0x00


	//----- nvinfo : EIATTR_KPARAM_INFO
	.align		4
.L_19:
        /*0068*/ 	.byte	0x04, 0x17
        /*006a*/ 	.short	(.L_21 - .L_20)
.L_20:
        /*006c*/ 	.word	0x00000000
        /*0070*/ 	.short	0x0004
        /*0072*/ 	.short	0x0020
        /*0074*/ 	.byte	0x00, 0xf5, 0x21, 0x00


	//----- nvinfo : EIATTR_KPARAM_INFO
	.align		4
.L_21:
        /*0078*/ 	.byte	0x04, 0x17
        /*007a*/ 	.short	(.L_23 - .L_22)
.L_22:
        /*007c*/ 	.word	0x00000000
        /*0080*/ 	.short	0x0003
        /*0082*/ 	.short	0x0018
        /*0084*/ 	.byte	0x00, 0xf5, 0x21, 0x00


	//----- nvinfo : EIATTR_KPARAM_INFO
	.align		4
.L_23:
        /*0088*/ 	.byte	0x04, 0x17
        /*008a*/ 	.short	(.L_25 - .L_24)
.L_24:
        /*008c*/ 	.word	0x00000000
        /*0090*/ 	.short	0x0002
        /*0092*/ 	.short	0x0010
        /*0094*/ 	.byte	0x00, 0xf5, 0x21, 0x00


	//----- nvinfo : EIATTR_KPARAM_INFO
	.align		4
.L_25:
        /*0098*/ 	.byte	0x04, 0x17
        /*009a*/ 	.short	(.L_27 - .L_26)
.L_26:
        /*009c*/ 	.word	0x00000000
        /*00a0*/ 	.short	0x0001
        /*00a2*/ 	.short	0x0008
        /*00a4*/ 	.byte	0x00, 0xf5, 0x21, 0x00


	//----- nvinfo : EIATTR_KPARAM_INFO
	.align		4
.L_27:
        /*00a8*/ 	.byte	0x04, 0x17
        /*00aa*/ 	.short	(.L_29 - .L_28)
.L_28:
        /*00ac*/ 	.word	0x00000000
        /*00b0*/ 	.short	0x0000
        /*00b2*/ 	.short	0x0000
        /*00b4*/ 	.byte	0x00, 0xf5, 0x21, 0x00


	//----- nvinfo : EIATTR_SPARSE_MMA_MASK
	.align		4
.L_29:
        /*00b8*/ 	.byte	0x03, 0x50
        /*00ba*/ 	.short	0x0000


	//----- nvinfo : EIATTR_MAXREG_COUNT
	.align		4
        /*00bc*/ 	.byte	0x03, 0x1b
        /*00be*/ 	.short	0x00ff


	//----- nvinfo : EIATTR_MERCURY_ISA_VERSION
	.align		4
        /*00c0*/ 	.byte	0x03, 0x5f
        /*00c2*/ 	.short	0x0101


	//----- nvinfo : EIATTR_VRC_CTA_INIT_COUNT
	.align		4
        /*00c4*/ 	.byte	0x02, 0x4a
	.zero		1
	.zero		1


	//----- nvinfo : EIATTR_EXIT_INSTR_OFFSETS
	.align		4
        /*00c8*/ 	.byte	0x04, 0x1c
        /*00ca*/ 	.short	(.L_31 - .L_30)


	//   ....[0]....
.L_30:
        /*00cc*/ 	.word	0x00000060


	//   ....[1]....
        /*00d0*/ 	.word	0x00000b80


	//----- nvinfo : EIATTR_CRS_STACK_SIZE
	.align		4
.L_31:
        /*00d4*/ 	.byte	0x04, 0x1e
        /*00d6*/ 	.short	(.L_33 - .L_32)
.L_32:
        /*00d8*/ 	.word	0x00000000


	//----- nvinfo : EIATTR_CBANK_PARAM_SIZE
	.align		4
.L_33:
        /*00dc*/ 	.byte	0x03, 0x19
        /*00de*/ 	.short	0x0058


	//----- nvinfo : EIATTR_PARAM_CBANK
	.align		4
        /*00e0*/ 	.byte	0x04, 0x0a
        /*00e2*/ 	.short	(.L_35 - .L_34)
	.align		4
.L_34:
        /*00e4*/ 	.word	index@(.nv.constant0._Z18lookuptable_kernelP6float2S0_P4int2S0_S0_S0_S0_S0_S0_S0_S0_)
        /*00e8*/ 	.short	0x0380
        /*00ea*/ 	.short	0x0058


	//----- nvinfo : EIATTR_SW_WAR
	.align		4
.L_35:
        /*00ec*/ 	.byte	0x04, 0x36
        /*00ee*/ 	.short	(.L_37 - .L_36)
.L_36:
        /*00f0*/ 	.word	0x00000008
.L_37:


//--------------------- .nv.callgraph             --------------------------
	.section	.nv.callgraph,"",@"SHT_CUDA_CALLGRAPH"
	.align	4
	.sectionentsize	8
	.align		4
        /*0000*/ 	.word	0x00000000
	.align		4
        /*0004*/ 	.word	0xffffffff
	.align		4
        /*0008*/ 	.word	0x00000000
	.align		4
        /*000c*/ 	.word	0xfffffffe
	.align		4
        /*0010*/ 	.word	0x00000000
	.align		4
        /*0014*/ 	.word	0xfffffffd
	.align		4
        /*0018*/ 	.word	0x00000000
	.align		4
        /*001c*/ 	.word	0xfffffffc


//--------------------- .text._Z18lookuptable_kernelP6float2S0_P4int2S0_S0_S0_S0_S0_S0_S0_S0_ --------------------------
	.section	.text._Z18lookuptable_kernelP6float2S0_P4int2S0_S0_S0_S0_S0_S0_S0_S0_,"ax",@progbits
	.align	128
        .global         _Z18lookuptable_kernelP6float2S0_P4int2S0_S0_S0_S0_S0_S0_S0_S0_
        .type           _Z18lookuptable_kernelP6float2S0_P4int2S0_S0_S0_S0_S0_S0_S0_S0_,@function
        .size           _Z18lookuptable_kernelP6float2S0_P4int2S0_S0_S0_S0_S0_S0_S0_S0_,(.L_x_4 - _Z18lookuptable_kernelP6float2S0_P4int2S0_S0_S0_S0_S0_S0_S0_S0_)
        .other          _Z18lookuptable_kernelP6float2S0_P4int2S0_S0_S0_S0_S0_S0_S0_S0_,@"STO_CUDA_ENTRY STV_DEFAULT"
_Z18lookuptable_kernelP6float2S0_P4int2S0_S0_S0_S0_S0_S0_S0_S0_:
.text._Z18lookuptable_kernelP6float2S0_P4int2S0_S0_S0_S0_S0_S0_S0_S0_:
[----:B------:R-:W-:Y:S01]  /*0000*/  LDC R1, c[0x0][0x37c] ;  /* 0x0000df00ff017b82 */ /* 0x000fe20000000800 */
[----:B------:R-:W0:Y:S07]  /*0010*/  S2R R3, SR_TID.X ;  /* 0x0000000000037919 */ /* 0x000e2e0000002100 */
[----:B------:R-:W0:Y:S08]  /*0020*/  S2UR UR4, SR_CTAID.X ;  /* 0x00000000000479c3 */ /* 0x000e300000002500 */
[----:B------:R-:W0:Y:S02]  /*0030*/  LDC R4, c[0x0][0x360] ;  /* 0x0000d800ff047b82 */ /* 0x000e240000000800 */
[----:B0-----:R-:W-:-:S05]  /*0040*/  IMAD R4, R4, UR4, R3 ;  /* 0x0000000404047c24 */ /* 0x001fca000f8e0203 */
[----:B------:R-:W-:-:S13]  /*0050*/  ISETP.GT.U32.AND P0, PT, R4, 0x103ff, PT ;  /* 0x000103ff0400780c */ /* 0x000fda0003f04070 */
[----:B------:R-:W-:Y:S05]  /*0060*/  @P0 EXIT ;  /* 0x000000000000094d */ /* 0x000fea0003800000 */
[C---:B------:R-:W-:Y:S01]  /*0070*/  ISETP.GT.U32.AND P0, PT, R4.reuse, 0x3, PT ;  /* 0x000000030400780c */ /* 0x040fe20003f04070 */
[----:B------:R-:W0:Y:S01]  /*0080*/  LDCU.64 UR4, c[0x0][0x358] ;  /* 0x00006b00ff0477ac */ /* 0x000e220008000a00 */
[----:B------:R-:W-:Y:S01]  /*0090*/  LOP3.LUT R5, R4, 0x3, RZ, 0xc0, !PT ;  /* 0x0000000304057812 */ /* 0x000fe200078ec0ff */
[----:B------:R-:W-:Y:S01]  /*00a0*/  BSSY.RECONVERGENT B0, `(.L_x_0) ;  /* 0x0000099000007945 */ /* 0x000fe20003800200 */
[----:B------:R-:W-:Y:S01]  /*00b0*/  HFMA2 R35, -RZ, RZ, 0, 0 ;  /* 0x00000000ff237431 */ /* 0x000fe200000001ff */
[----:B------:R-:W-:Y:S02]  /*00c0*/  SHF.R.U32.HI R7, RZ, 0x2, R4 ;  /* 0x00000002ff077819 */ /* 0x000fe40000011604 */
[----:B------:R-:W-:Y:S02]  /*00d0*/  CS2R R36, SRZ ;  /* 0x0000000000247805 */ /* 0x000fe4000001ff00 */
[----:B------:R-:W-:Y:S02]  /*00e0*/  SHF.L.U32 R0, R5, 0x8, RZ ;  /* 0x0000000805007819 */ /* 0x000fe400000006ff */
[----:B------:R-:W-:-:S02]  /*00f0*/  CS2R R32, SRZ ;  /* 0x0000000000207805 */ /* 0x000fc4000001ff00 */
[C---:B------:R-:W-:Y:S01]  /*0100*/  VIMNMX.U32 R34, PT, PT, R0.reuse, 0x2ea, PT ;  /* 0x000002ea00227848 */ /* 0x040fe20003fe0000 */
[----:B------:R-:W1:Y:S01]  /*0110*/  @!P0 LDC.64 R8, c[0x0][0x3c8] ;  /* 0x0000f200ff088b82 */ /* 0x000e620000000a00 */
[----:B------:R-:W-:Y:S02]  /*0120*/  IADD3 R6, PT, PT, R0, 0x1, RZ ;  /* 0x0000000100067810 */ /* 0x000fe40007ffe0ff */
[----:B------:R-:W-:Y:S02]  /*0130*/  IADD3 R3, PT, PT, R34, 0x100, RZ ;  /* 0x0000010022037810 */ /* 0x000fe40007ffe0ff */
[----:B------:R-:W-:Y:S02]  /*0140*/  @!P0 I2FP.F32.U32 R10, R6 ;  /* 0x00000006000a8245 */ /* 0x000fe40000201000 */
[----:B------:R-:W-:Y:S01]  /*0150*/  @!P0 I2FP.F32.U32 R11, R3 ;  /* 0x00000003000b8245 */ /* 0x000fe20000201000 */
[----:B-1----:R-:W-:-:S05]  /*0160*/  @!P0 IMAD.WIDE.U32 R8, R4, 0x8, R8 ;  /* 0x0000000804088825 */ /* 0x002fca00078e0008 */
[----:B0-----:R0:W-:Y:S01]  /*0170*/  @!P0 STG.E.64 desc[UR4][R8.64], R10 ;  /* 0x0000000a08008986 */ /* 0x0011e2000c101b04 */
[----:B------:R-:W-:Y:S02]  /*0180*/  ISETP.GE.U32.AND P0, PT, R0, R3, PT ;  /* 0x000000030000720c */ /* 0x000fe40003f06070 */
[----:B------:R-:W-:Y:S02]  /*0190*/  CS2R R2, SRZ ;  /* 0x0000000000027805 */ /* 0x000fe4000001ff00 */
[----:B------:R-:W-:-:S09]  /*01a0*/  MOV R0, RZ ;  /* 0x000000ff00007202 */ /* 0x000fd20000000f00 */
[----:B0-----:R-:W-:Y:S05]  /*01b0*/  @P0 BRA `(.L_x_1) ;  /* 0x00000008001c0947 */ /* 0x001fea0003800000 */
[----:B------:R-:W-:Y:S02]  /*01c0*/  IADD3 R34, PT, PT, R34, 0xff, RZ ;  /* 0x000000ff22227810 */ /* 0x000fe40007ffe0ff */
[----:B------:R-:W-:Y:S02]  /*01d0*/  CS2R R32, SRZ ;  /* 0x0000000000207805 */ /* 0x000fe4000001ff00 */
[----:B------:R-:W-:Y:S02]  /*01e0*/  MOV R0, RZ ;  /* 0x000000ff00007202 */ /* 0x000fe40000000f00 */
[----:B------:R-:W-:Y:S02]  /*01f0*/  CS2R R36, SRZ ;  /* 0x0000000000247805 */ /* 0x000fe4000001ff00 */
[----:B------:R-:W-:Y:S02]  /*0200*/  MOV R35, RZ ;  /* 0x000000ff00237202 */ /* 0x000fe40000000f00 */
[----:B------:R-:W-:-:S07]  /*0210*/  CS2R R2, SRZ ;  /* 0x0000000000027805 */ /* 0x000fce000001ff00 */
.L_x_2:
[----:B------:R-:W0:Y:S01]  /*0220*/  LDC.64 R8, c[0x0][0x390] ;  /* 0x0000e400ff087b82 */ /* 0x000e220000000a00 */
[----:B------:R-:W-:-:S04]  /*0230*/  IMAD R11, R7, 0x3eb, R6 ;  /* 0x000003eb070b7824 */ /* 0x000fc800078e0206 */
[----:B0-----:R-:W-:-:S05]  /*0240*/  IMAD.WIDE.U32 R8, R11, 0x8, R8 ;  /* 0x000000080b087825 */ /* 0x001fca00078e0008 */
[----:B------:R-:W2:Y:S02]  /*0250*/  LDG.E R19, desc[UR4][R8.64] ;  /* 0x0000000408137981 */ /* 0x000ea4000c1e1900 */
[----:B--2---:R-:W-:-:S13]  /*0260*/  ISETP.NE.AND P0, PT, R19, -0x1, PT ;  /* 0xffffffff1300780c */ /* 0x004fda0003f05270 */
[----:B------:R-:W-:Y:S05]  /*0270*/  @!P0 BRA `(.L_x_1) ;  /* 0x0000000400ec8947 */ /* 0x000fea0003800000 */
[----:B------:R-:W2:Y:S01]  /*0280*/  LDG.E R30, desc[UR4][R8.64+0x4] ;  /* 0x00000404081e7981 */ /* 0x000ea2000c1e1900 */
[----:B------:R-:W0:Y:S08]  /*0290*/  LDC.64 R10, c[0x0][0x380] ;  /* 0x0000e000ff0a7b82 */ /* 0x000e300000000a00 */
[----:B------:R-:W1:Y:S01]  /*02a0*/  LDC.64 R12, c[0x0][0x388] ;  /* 0x0000e200ff0c7b82 */ /* 0x000e620000000a00 */
[----:B0-----:R-:W-:-:S06]  /*02b0*/  IMAD.WIDE R16, R19, 0x8, R10 ;  /* 0x0000000813107825 */ /* 0x001fcc00078e020a */
[----:B------:R-:W3:Y:S01]  /*02c0*/  LDG.E.64 R16, desc[UR4][R16.64] ;  /* 0x0000000410107981 */ /* 0x000ee2000c1e1b00 */
[----:B-1----:R-:W-:-:S06]  /*02d0*/  IMAD.WIDE R18, R19, 0x8, R12 ;  /* 0x0000000813127825 */ /* 0x002fcc00078e020c */
[----:B------:R-:W4:Y:S01]  /*02e0*/  LDG.E.64 R18, desc[UR4][R18.64] ;  /* 0x0000000412127981 */ /* 0x000f22000c1e1b00 */
[----:B--2---:R-:W-:-:S06]  /*02f0*/  IMAD.WIDE R14, R30, 0x8, R10 ;  /* 0x000000081e0e7825 */ /* 0x004fcc00078e020a */
[----:B------:R-:W2:Y:S01]  /*0300*/  LDG.E.64 R14, desc[UR4][R14.64] ;  /* 0x000000040e0e7981 */ /* 0x000ea2000c1e1b00 */
[----:B----4-:R-:W-:Y:S08]  /*0310*/  F2F.F64.F32 R22, R19 ;  /* 0x0000001300167310 */ /* 0x010ff00000201800 */
[----:B---3--:R-:W-:Y:S01]  /*0320*/  F2F.F64.F32 R20, R17 ;  /* 0x0000001100147310 */ /* 0x008fe20000201800 */
[----:B--2---:R-:W-:-:S07]  /*0330*/  FMUL R38, R14, R18 ;  /* 0x000000120e267220 */ /* 0x004fce0000400000 */
[----:B------:R-:W-:Y:S01]  /*0340*/  F2F.F64.F32 R28, R15 ;  /* 0x0000000f001c7310 */ /* 0x000fe20000201800 */
[----:B------:R-:W-:-:S07]  /*0350*/  FMUL R31, R14, R16 ;  /* 0x000000100e1f7220 */ /* 0x000fce0000400000 */
[----:B------:R-:W0:Y:S08]  /*0360*/  F2F.F64.F32 R26, R38 ;  /* 0x00000026001a7310 */ /* 0x000e300000201800 */
[----:B------:R-:W1:Y:S01]  /*0370*/  F2F.F64.F32 R24, R31 ;  /* 0x0000001f00187310 */ /* 0x000e620000201800 */
[----:B------:R-:W-:Y:S01]  /*0380*/  FMUL R40, R15, R16 ;  /* 0x000000100f287220 */ /* 0x000fe20000400000 */
[----:B0-----:R-:W-:-:S06]  /*0390*/  DFMA R26, R28, R22, R26 ;  /* 0x000000161c1a722b */ /* 0x001fcc000000001a */
[----:B------:R-:W-:Y:S01]  /*03a0*/  F2F.F32.F64 R17, R26 ;  /* 0x0000001a00117310 */ /* 0x000fe20000301000 */
[----:B-1----:R-:W-:-:S07]  /*03b0*/  DFMA R28, R28, R20, R24 ;  /* 0x000000141c1c722b */ /* 0x002fce0000000018 */
[----:B------:R-:W-:Y:S08]  /*03c0*/  F2F.F64.F32 R24, R14 ;  /* 0x0000000e00187310 */ /* 0x000ff00000201800 */
[----:B------:R-:W0:Y:S02]  /*03d0*/  F2F.F64.F32 R26, R40 ;  /* 0x00000028001a7310 */ /* 0x000e240000201800 */
[----:B0-----:R-:W-:-:S06]  /*03e0*/  DFMA R26, R20, -R24, R26 ;  /* 0x80000018141a722b */ /* 0x001fcc000000001a */
[----:B------:R0:W1:Y:S02]  /*03f0*/  F2F.F32.F64 R19, R26 ;  /* 0x0000001a00137310 */ /* 0x0000640000301000 */
[----:B0-----:R-:W-:-:S06]  /*0400*/  IMAD.WIDE R26, R30, 0x8, R12 ;  /* 0x000000081e1a7825 */ /* 0x001fcc00078e020c */
[----:B------:R-:W2:Y:S01]  /*0410*/  LDG.E.64 R26, desc[UR4][R26.64] ;  /* 0x000000041a1a7981 */ /* 0x000ea2000c1e1b00 */
[----:B-1----:R-:W-:Y:S01]  /*0420*/  FADD R33, R33, -R19 ;  /* 0x8000001321217221 */ /* 0x002fe20000000000 */
[----:B------:R-:W-:Y:S01]  /*0430*/  F2F.F32.F64 R14, R28 ;  /* 0x0000001c000e7310 */ /* 0x000fe20000301000 */
[----:B------:R-:W-:Y:S01]  /*0440*/  FADD R32, R32, R17 ;  /* 0x0000001120207221 */ /* 0x000fe20000000000 */
[----:B------:R-:W-:Y:S01]  /*0450*/  ISETP.GT.U32.AND P1, PT, R4, 0x3, PT ;  /* 0x000000030400780c */ /* 0x000fe20003f24070 */
[----:B--2---:R-:W-:-:S05]  /*0460*/  FMUL R19, R26, R18 ;  /* 0x000000121a137220 */ /* 0x004fca0000400000 */
[----:B------:R-:W-:Y:S08]  /*0470*/  F2F.F64.F32 R38, R27 ;  /* 0x0000001b00267310 */ /* 0x000ff00000201800 */
[----:B------:R-:W0:Y:S02]  /*0480*/  F2F.F64.F32 R28, R19 ;  /* 0x00000013001c7310 */ /* 0x000e240000201800 */
[----:B0-----:R-:W-:-:S06]  /*0490*/  DFMA R28, R38, R22, R28 ;  /* 0x00000016261c722b */ /* 0x001fcc000000001c */
[----:B------:R-:W0:Y:S01]  /*04a0*/  F2F.F32.F64 R30, R28 ;  /* 0x0000001c001e7310 */ /* 0x000e220000301000 */
[-C--:B------:R-:W-:Y:S01]  /*04b0*/  FMUL R40, R27, R18.reuse ;  /* 0x000000121b287220 */ /* 0x080fe20000400000 */
[----:B------:R-:W-:Y:S01]  /*04c0*/  FMUL R19, R15, R18 ;  /* 0x000000120f137220 */ /* 0x000fe20000400000 */
[----:B------:R-:W-:-:S05]  /*04d0*/  FMUL R27, R16, R27 ;  /* 0x0000001b101b7220 */ /* 0x000fca0000400000 */
[----:B------:R1:W-:Y:S01]  /*04e0*/  F2F.F64.F32 R28, R26 ;  /* 0x0000001a001c7310 */ /* 0x0003e20000201800 */
[----:B0-----:R-:W-:Y:S01]  /*04f0*/  FADD R3, R3, R30 ;  /* 0x0000001e03037221 */ /* 0x001fe20000000000 */
[----:B-1----:R-:W-:-:S06]  /*0500*/  FMUL R26, R16, R26 ;  /* 0x0000001a101a7220 */ /* 0x002fcc0000400000 */
[----:B------:R-:W0:Y:S08]  /*0510*/  F2F.F64.F32 R30, R40 ;  /* 0x00000028001e7310 */ /* 0x000e300000201800 */
[----:B------:R-:W1:Y:S01]  /*0520*/  F2F.F64.F32 R16, R19 ;  /* 0x0000001300107310 */ /* 0x000e620000201800 */
[----:B0-----:R-:W-:Y:S02]  /*0530*/  DFMA R30, R22, -R28, R30 ;  /* 0x8000001c161e722b */ /* 0x001fe4000000001e */
[----:B-1----:R-:W-:Y:S01]  /*0540*/  DFMA R22, -R24, R22, R16 ;  /* 0x000000161816722b */ /* 0x002fe20000000110 */
[----:B------:R-:W0:Y:S02]  /*0550*/  LDC.64 R16, c[0x0][0x3c0] ;  /* 0x0000f000ff107b82 */ /* 0x000e240000000a00 */
[----:B0-----:R-:W-:-:S05]  /*0560*/  IMAD.WIDE.U32 R16, R6, 0x8, R16 ;  /* 0x0000000806107825 */ /* 0x001fca00078e0010 */
[----:B------:R0:W-:Y:S04]  /*0570*/  @!P1 STG.E desc[UR4][R16.64], R14 ;  /* 0x0000000e10009986 */ /* 0x0001e8000c101904 */
[----:B------:R-:W2:Y:S01]  /*0580*/  LDG.E R18, desc[UR4][R8.64+0x8] ;  /* 0x0000080408127981 */ /* 0x000ea2000c1e1900 */
[----:B------:R-:W-:Y:S01]  /*0590*/  FADD R0, R0, R14 ;  /* 0x0000000e00007221 */ /* 0x000fe20000000000 */
[----:B------:R-:W1:Y:S08]  /*05a0*/  F2F.F64.F32 R24, R27 ;  /* 0x0000001b00187310 */ /* 0x000e700000201800 */
[----:B0-----:R-:W0:Y:S01]  /*05b0*/  F2F.F64.F32 R14, R26 ;  /* 0x0000001a000e7310 */ /* 0x001e220000201800 */
[----:B-1----:R-:W-:-:S02]  /*05c0*/  DFMA R24, -R20, R28, R24 ;  /* 0x0000001c1418722b */ /* 0x002fc40000000118 */
[----:B0-----:R-:W-:-:S05]  /*05d0*/  DFMA R14, R20, R38, R14 ;  /* 0x00000026140e722b */ /* 0x001fca000000000e */
[----:B------:R-:W0:Y:S08]  /*05e0*/  F2F.F32.F64 R31, R30 ;  /* 0x0000001e001f7310 */ /* 0x000e300000301000 */
[----:B------:R-:W1:Y:S08]  /*05f0*/  F2F.F32.F64 R22, R22 ;  /* 0x0000001600167310 */ /* 0x000e700000301000 */
[----:B------:R-:W3:Y:S08]  /*0600*/  F2F.F32.F64 R15, R14 ;  /* 0x0000000e000f7310 */ /* 0x000ef00000301000 */
[----:B------:R-:W4:Y:S01]  /*0610*/  F2F.F32.F64 R24, R24 ;  /* 0x0000001800187310 */ /* 0x000f220000301000 */
[----:B0-----:R-:W-:Y:S01]  /*0620*/  FADD R2, R2, -R31 ;  /* 0x8000001f02027221 */ /* 0x001fe20000000000 */
[----:B-1----:R-:W-:Y:S01]  /*0630*/  FADD R37, R37, -R22 ;  /* 0x8000001625257221 */ /* 0x002fe20000000000 */
[----:B---3--:R-:W-:Y:S01]  /*0640*/  FADD R36, R36, R15 ;  /* 0x0000000f24247221 */ /* 0x008fe20000000000 */
[----:B----4-:R-:W-:Y:S01]  /*0650*/  FADD R35, R35, -R24 ;  /* 0x8000001823237221 */ /* 0x010fe20000000000 */
[----:B--2---:R-:W-:-:S13]  /*0660*/  ISETP.NE.AND P0, PT, R18, -0x1, PT ;  /* 0xffffffff1200780c */ /* 0x004fda0003f05270 */
[----:B------:R-:W-:Y:S05]  /*0670*/  @!P0 BRA `(.L_x_1) ;  /* 0x0000000000ec8947 */ /* 0x000fea0003800000 */
[----:B------:R-:W2:Y:S01]  /*0680*/  LDG.E R19, desc[UR4][R8.64+0xc] ;  /* 0x00000c0408137981 */ /* 0x000ea2000c1e1900 */
[----:B------:R-:W-:-:S06]  /*0690*/  IMAD.WIDE R14, R18, 0x8, R10 ;  /* 0x00000008120e7825 */ /* 0x000fcc00078e020a */
[----:B------:R-:W3:Y:S01]  /*06a0*/  LDG.E.64 R14, desc[UR4][R14.64] ;  /* 0x000000040e0e7981 */ /* 0x000ee2000c1e1b00 */
[----:B------:R-:W-:-:S05]  /*06b0*/  IMAD.WIDE R28, R18, 0x8, R12 ;  /* 0x00000008121c7825 */ /* 0x000fca00078e020c */
[----:B------:R-:W4:Y:S01]  /*06c0*/  LDG.E.64 R8, desc[UR4][R28.64] ;  /* 0x000000041c087981 */ /* 0x000f22000c1e1b00 */
[----:B--2---:R-:W-:-:S06]  /*06d0*/  IMAD.WIDE R10, R19, 0x8, R10 ;  /* 0x00000008130a7825 */ /* 0x004fcc00078e020a */
[----:B------:R-:W2:Y:S01]  /*06e0*/  LDG.E.64 R10, desc[UR4][R10.64] ;  /* 0x000000040a0a7981 */ /* 0x000ea2000c1e1b00 */
[----:B------:R-:W-:-:S06]  /*06f0*/  IMAD.WIDE R12, R19, 0x8, R12 ;  /* 0x00000008130c7825 */ /* 0x000fcc00078e020c */
[----:B------:R-:W5:Y:S01]  /*0700*/  LDG.E.64 R12, desc[UR4][R12.64] ;  /* 0x000000040c0c7981 */ /* 0x000f62000c1e1b00 */
[----:B---3--:R-:W-:Y:S08]  /*0710*/  F2F.F64.F32 R20, R15 ;  /* 0x0000000f00147310 */ /* 0x008ff00000201800 */
[----:B----4-:R-:W-:Y:S01]  /*0720*/  F2F.F64.F32 R26, R9 ;  /* 0x00000009001a7310 */ /* 0x010fe20000201800 */
[----:B------:R-:W-:-:S02]  /*0730*/  ISETP.NE.AND P0, PT, R6, R34, PT ;  /* 0x000000220600720c */ /* 0x000fc40003f05270 */
[----:B------:R-:W-:Y:S01]  /*0740*/  IADD3 R6, PT, PT, R6, 0x2, RZ ;  /* 0x0000000206067810 */ /* 0x000fe20007ffe0ff */
[----:B--2---:R-:W-:-:S04]  /*0750*/  FMUL R30, R10, R14 ;  /* 0x0000000e0a1e7220 */ /* 0x004fc80000400000 */
[----:B------:R-:W-:Y:S08]  /*0760*/  F2F.F64.F32 R22, R11 ;  /* 0x0000000b00167310 */ /* 0x000ff00000201800 */
[----:B------:R-:W0:Y:S01]  /*0770*/  F2F.F64.F32 R24, R30 ;  /* 0x0000001e00187310 */ /* 0x000e220000201800 */
[----:B------:R-:W-:Y:S01]  /*0780*/  FMUL R38, R10, R8 ;  /* 0x000000080a267220 */ /* 0x000fe20000400000 */
[----:B-----5:R-:W-:-:S06]  /*0790*/  FMUL R39, R14, R12 ;  /* 0x0000000c0e277220 */ /* 0x020fcc0000400000 */
[----:B------:R-:W1:Y:S01]  /*07a0*/  F2F.F64.F32 R18, R38 ;  /* 0x0000002600127310 */ /* 0x000e620000201800 */
[----:B0-----:R-:W-:-:S07]  /*07b0*/  DFMA R24, R22, R20, R24 ;  /* 0x000000141618722b */ /* 0x001fce0000000018 */
[----:B------:R-:W-:Y:S01]  /*07c0*/  F2F.F64.F32 R28, R39 ;  /* 0x00000027001c7310 */ /* 0x000fe20000201800 */
[----:B------:R-:W-:-:S07]  /*07d0*/  FMUL R31, R12, R8 ;  /* 0x000000080c1f7220 */ /* 0x000fce0000400000 */
[----:B------:R-:W-:Y:S08]  /*07e0*/  F2F.F32.F64 R9, R24 ;  /* 0x0000001800097310 */ /* 0x000ff00000301000 */
[----:B------:R-:W0:Y:S01]  /*07f0*/  F2F.F64.F32 R24, R13 ;  /* 0x0000000d00187310 */ /* 0x000e220000201800 */
[----:B-1----:R-:W-:-:S07]  /*0800*/  DFMA R22, R22, R26, R18 ;  /* 0x0000001a1616722b */ /* 0x002fce0000000012 */
[----:B------:R-:W1:Y:S01]  /*0810*/  F2F.F64.F32 R18, R31 ;  /* 0x0000001f00127310 */ /* 0x000e620000201800 */
[----:B------:R-:W-:Y:S01]  /*0820*/  FMUL R30, R11, R14 ;  /* 0x0000000e0b1e7220 */ /* 0x000fe20000400000 */
[----:B0-----:R-:W-:-:S06]  /*0830*/  DFMA R28, R20, R24, R28 ;  /* 0x00000018141c722b */ /* 0x001fcc000000001c */
[----:B------:R-:W-:Y:S01]  /*0840*/  F2F.F32.F64 R15, R28 ;  /* 0x0000001c000f7310 */ /* 0x000fe20000301000 */
[----:B-1----:R-:W-:-:S07]  /*0850*/  DFMA R24, R24, R26, R18 ;  /* 0x0000001a1818722b */ /* 0x002fce0000000012 */
[----:B------:R-:W-:Y:S08]  /*0860*/  F2F.F64.F32 R18, R10 ;  /* 0x0000000a00127310 */ /* 0x000ff00000201800 */
[----:B------:R-:W0:Y:S01]  /*0870*/  F2F.F64.F32 R28, R30 ;  /* 0x0000001e001c7310 */ /* 0x000e220000201800 */
[----:B------:R-:W-:Y:S01]  /*0880*/  FMUL R31, R14, R13 ;  /* 0x0000000d0e1f7220 */ /* 0x000fe20000400000 */
[----:B0-----:R-:W-:-:S06]  /*0890*/  DFMA R28, R20, -R18, R28 ;  /* 0x80000012141c722b */ /* 0x001fcc000000001c */
[----:B------:R-:W-:Y:S08]  /*08a0*/  F2F.F32.F64 R10, R22 ;  /* 0x00000016000a7310 */ /* 0x000ff00000301000 */
[----:B------:R-:W-:Y:S08]  /*08b0*/  F2F.F32.F64 R28, R28 ;  /* 0x0000001c001c7310 */ /* 0x000ff00000301000 */
[----:B------:R-:W-:Y:S08]  /*08c0*/  F2F.F32.F64 R29, R24 ;  /* 0x00000018001d7310 */ /* 0x000ff00000301000 */
[----:B------:R-:W-:Y:S08]  /*08d0*/  F2F.F64.F32 R22, R12 ;  /* 0x0000000c00167310 */ /* 0x000ff00000201800 */
[----:B------:R-:W0:Y:S01]  /*08e0*/  F2F.F64.F32 R24, R31 ;  /* 0x0000001f00187310 */ /* 0x000e220000201800 */
[-C--:B------:R-:W-:Y:S01]  /*08f0*/  FMUL R14, R13, R8.reuse ;  /* 0x000000080d0e7220 */ /* 0x080fe20000400000 */
[----:B------:R-:W-:-:S06]  /*0900*/  FMUL R8, R11, R8 ;  /* 0x000000080b087220 */ /* 0x000fcc0000400000 */
[----:B------:R-:W1:Y:S01]  /*0910*/  F2F.F64.F32 R12, R14 ;  /* 0x0000000e000c7310 */ /* 0x000e620000201800 */
[----:B0-----:R-:W-:-:S07]  /*0920*/  DFMA R24, -R20, R22, R24 ;  /* 0x000000161418722b */ /* 0x001fce0000000118 */
[----:B------:R-:W0:Y:S01]  /*0930*/  F2F.F64.F32 R20, R8 ;  /* 0x0000000800147310 */ /* 0x000e220000201800 */
[----:B------:R2:W-:Y:S01]  /*0940*/  @!P1 STG.E desc[UR4][R16.64+0x8], R9 ;  /* 0x0000080910009986 */ /* 0x0005e2000c101904 */
[----:B-1----:R-:W-:Y:S02]  /*0950*/  DFMA R12, R26, -R22, R12 ;  /* 0x800000161a0c722b */ /* 0x002fe4000000000c */
[----:B0-----:R-:W-:-:S04]  /*0960*/  DFMA R20, -R18, R26, R20 ;  /* 0x0000001a1214722b */ /* 0x001fc80000000114 */
[----:B------:R-:W0:Y:S08]  /*0970*/  F2F.F32.F64 R30, R24 ;  /* 0x00000018001e7310 */ /* 0x000e300000301000 */
[----:B------:R-:W1:Y:S08]  /*0980*/  F2F.F32.F64 R13, R12 ;  /* 0x0000000c000d7310 */ /* 0x000e700000301000 */
[----:B------:R-:W3:Y:S01]  /*0990*/  F2F.F32.F64 R20, R20 ;  /* 0x0000001400147310 */ /* 0x000ee20000301000 */
[----:B------:R-:W-:Y:S01]  /*09a0*/  FADD R0, R0, R9 ;  /* 0x0000000900007221 */ /* 0x000fe20000000000 */
[----:B------:R-:W-:Y:S01]  /*09b0*/  FADD R33, R33, -R28 ;  /* 0x8000001c21217221 */ /* 0x000fe20000000000 */
[----:B------:R-:W-:Y:S01]  /*09c0*/  FADD R36, R36, R15 ;  /* 0x0000000f24247221 */ /* 0x000fe20000000000 */
[----:B0-----:R-:W-:Y:S01]  /*09d0*/  FADD R35, R35, -R30 ;  /* 0x8000001e23237221 */ /* 0x001fe20000000000 */
[----:B------:R-:W-:Y:S01]  /*09e0*/  FADD R32, R32, R10 ;  /* 0x0000000a20207221 */ /* 0x000fe20000000000 */
[----:B------:R-:W-:Y:S01]  /*09f0*/  FADD R3, R3, R29 ;  /* 0x0000001d03037221 */ /* 0x000fe20000000000 */
[----:B-1----:R-:W-:Y:S01]  /*0a00*/  FADD R2, R2, -R13 ;  /* 0x8000000d02027221 */ /* 0x002fe20000000000 */
[----:B---3--:R-:W-:Y:S01]  /*0a10*/  FADD R37, R37, -R20 ;  /* 0x8000001425257221 */ /* 0x008fe20000000000 */
[----:B--2---:R-:W-:Y:S06]  /*0a20*/  @P0 BRA `(.L_x_2) ;  /* 0xfffffff400fc0947 */ /* 0x004fec000383ffff */
.L_x_1:
[----:B------:R-:W-:Y:S05]  /*0a30*/  BSYNC.RECONVERGENT B0 ;  /* 0x0000000000007941 */ /* 0x000fea0003800200 */
.L_x_0:
[----:B------:R-:W-:Y:S01]  /*0a40*/  ISETP.GT.U32.AND P0, PT, R4, 0x3, PT ;  /* 0x000000030400780c */ /* 0x000fe20003f04070 */
[----:B------:R-:W0:Y:S08]  /*0a50*/  LDC.64 R10, c[0x0][0x398] ;  /* 0x0000e600ff0a7b82 */ /* 0x000e300000000a00 */
[----:B------:R-:W1:Y:S08]  /*0a60*/  LDC.64 R12, c[0x0][0x3a0] ;  /* 0x0000e800ff0c7b82 */ /* 0x000e700000000a00 */
[----:B------:R-:W2:Y:S08]  /*0a70*/  @!P0 LDC.64 R16, c[0x0][0x3c0] ;  /* 0x0000f000ff108b82 */ /* 0x000eb00000000a00 */
[----:B------:R-:W3:Y:S01]  /*0a80*/  LDC.64 R14, c[0x0][0x3a8] ;  /* 0x0000ea00ff0e7b82 */ /* 0x000ee20000000a00 */
[----:B0-----:R-:W-:-:S07]  /*0a90*/  IMAD.WIDE.U32 R10, R7, 0x8, R10 ;  /* 0x00000008070a7825 */ /* 0x001fce00078e000a */
[----:B------:R-:W0:Y:S01]  /*0aa0*/  LDC.64 R8, c[0x0][0x3b0] ;  /* 0x0000ec00ff087b82 */ /* 0x000e220000000a00 */
[----:B-1----:R-:W-:-:S04]  /*0ab0*/  IMAD.WIDE.U32 R12, R7, 0x8, R12 ;  /* 0x00000008070c7825 */ /* 0x002fc800078e000c */
[----:B--2---:R-:W-:-:S05]  /*0ac0*/  @!P0 IMAD.WIDE.U32 R4, R5, 0x8, R16 ;  /* 0x0000000805048825 */ /* 0x004fca00078e0010 */
[----:B------:R-:W-:Y:S01]  /*0ad0*/  @!P0 STG.E desc[UR4][R4.64+0x4], R0 ;  /* 0x0000040004008986 */ /* 0x000fe2000c101904 */
[----:B---3--:R-:W-:-:S03]  /*0ae0*/  IMAD.WIDE.U32 R14, R7, 0x8, R14 ;  /* 0x00000008070e7825 */ /* 0x008fc600078e000e */
[----:B------:R-:W-:Y:S04]  /*0af0*/  REDG.E.ADD.F32.FTZ.RN.STRONG.GPU desc[UR4][R10.64], R0 ;  /* 0x000000000a0079a6 */ /* 0x000fe8000c12f304 */
[----:B------:R-:W-:Y:S01]  /*0b00*/  REDG.E.ADD.F32.FTZ.RN.STRONG.GPU desc[UR4][R10.64+0x4], R33 ;  /* 0x000004210a0079a6 */ /* 0x000fe2000c12f304 */
[----:B0-----:R-:W-:-:S03]  /*0b10*/  IMAD.WIDE.U32 R8, R7, 0x8, R8 ;  /* 0x0000000807087825 */ /* 0x001fc600078e0008 */
[----:B------:R-:W-:Y:S04]  /*0b20*/  REDG.E.ADD.F32.FTZ.RN.STRONG.GPU desc[UR4][R12.64], R3 ;  /* 0x000000030c0079a6 */ /* 0x000fe8000c12f304 */
[----:B------:R-:W-:Y:S04]  /*0b30*/  REDG.E.ADD.F32.FTZ.RN.STRONG.GPU desc[UR4][R12.64+0x4], R2 ;  /* 0x000004020c0079a6 */ /* 0x000fe8000c12f304 */
[----:B------:R-:W-:Y:S04]  /*0b40*/  REDG.E.ADD.F32.FTZ.RN.STRONG.GPU desc[UR4][R14.64], R32 ;  /* 0x000000200e0079a6 */ /* 0x000fe8000c12f304 */
[----:B------:R-:W-:Y:S04]  /*0b50*/  REDG.E.ADD.F32.FTZ.RN.STRONG.GPU desc[UR4][R14.64+0x4], R37 ;  /* 0x000004250e0079a6 */ /* 0x000fe8000c12f304 */
[----:B------:R-:W-:Y:S04]  /*0b60*/  REDG.E.ADD.F32.FTZ.RN.STRONG.GPU desc[UR4][R8.64], R36 ;  /* 0x00000024080079a6 */ /* 0x000fe8000c12f304 */
[----:B------:R-:W-:Y:S01]  /*0b70*/  REDG.E.ADD.F32.FTZ.RN.STRONG.GPU desc[UR4][R8.64+0x4], R35 ;  /* 0x00000423080079a6 */ /* 0x000fe2000c12f304 */
[----:B------:R-:W-:Y:S05]  /*0b80*/  EXIT ;  /* 0x000000000000794d */ /* 0x000fea0003800000 */
.L_x_3:
[----:B------:R-:W-:-:S00]  /*0b90*/  BRA `(.L_x_3) ;  /* 0xfffffffc00fc7947 */ /* 0x000fc0000383ffff */
[----:B------:R-:W-:-:S00]  /*0ba0*/  NOP ;  /* 0x0000000000007918 */ /* 0x000fc00000000000 */
        /* <DEDUP_REMOVED lines=13> */
.L_x_4:


//--------------------- .nv.shared.reserved.0     --------------------------
	.section	.nv.shared.reserved.0,"aw",@nobits
	.weak		__nv_reservedSMEM_offset_0_alias
	.size		__nv_reservedSMEM_offset_0_alias, 0, 64
	.other		__nv_reservedSMEM_offset_0_alias,@"STO_CUDA_RESERVED_SHARED STV_DEFAULT"
__nv_reservedSMEM_offset_0_alias:
	.zero		0
	.zero		64


//--------------------- .nv.constant0._Z18lookuptable_kernelP6float2S0_P4int2S0_S0_S0_S0_S0_S0_S0_S0_ --------------------------
	.section	.nv.constant0._Z18lookuptable_kernelP6float2S0_P4int2S0_S0_S0_S0_S0_S0_S0_S0_,"a",@progbits
	.sectionflags	@""
	.align	4
.nv.constant0._Z18lookuptable_kernelP6float2S0_P4int2S0_S0_S0_S0_S0_S0_S0_S0_:
	.zero		984


//--------------------- SYMBOLS --------------------------

	.type		.nv.reservedSmem.offset0,@object
	.size		.nv.reservedSmem.offset0,0x4
